//
// Generated by NVIDIA NVVM Compiler
//
// Compiler Build ID: CL-36424714
// Cuda compilation tools, release 13.0, V13.0.88
// Based on NVVM 20.0.0
//

.version 9.0
.target sm_100
.address_size 64

	// .globl	_Z3addPiS_

.visible .entry _Z3addPiS_(
	.param .u64 .ptr .align 1 _Z3addPiS__param_0,
	.param .u64 .ptr .align 1 _Z3addPiS__param_1
)
{
	.reg .pred 	%p<2>;
	.reg .b32 	%r<20>;
	.reg .b64 	%rd<9>;

	ld.param.u64 	%rd1, [_Z3addPiS__param_0];
	ld.param.u64 	%rd2, [_Z3addPiS__param_1];
	mov.u32 	%r2, %ctaid.x;
	mov.u32 	%r3, %nctaid.y;
	mov.u32 	%r4, %ntid.x;
	mov.u32 	%r5, %ntid.y;
	mov.u32 	%r6, %ctaid.y;
	mov.u32 	%r7, %tid.x;
	mov.u32 	%r8, %tid.y;
	mad.lo.s32 	%r9, %r2, %r3, %r6;
	mad.lo.s32 	%r10, %r9, %r4, %r7;
	mad.lo.s32 	%r1, %r10, %r5, %r8;
	setp.gt.s32 	%p1, %r1, 4095;
	@%p1 bra 	$L__BB0_2;
	cvta.to.global.u64 	%rd3, %rd1;
	cvta.to.global.u64 	%rd4, %rd2;
	shr.s32 	%r11, %r1, 31;
	shr.u32 	%r12, %r11, 26;
	add.s32 	%r13, %r1, %r12;
	shr.s32 	%r14, %r13, 6;
	and.b32  	%r15, %r13, 67108800;
	sub.s32 	%r16, %r1, %r15;
	shl.b32 	%r17, %r16, 6;
	add.s32 	%r18, %r17, %r14;
	mul.wide.s32 	%rd5, %r18, 4;
	add.s64 	%rd6, %rd3, %rd5;
	ld.global.u32 	%r19, [%rd6];
	mul.wide.s32 	%rd7, %r1, 4;
	add.s64 	%rd8, %rd4, %rd7;
	st.global.u32 	[%rd8], %r19;
$L__BB0_2:
	ret;

}


// ===== COMPILED SASS (sm_100) =====

	.target	sm_100

	.elftype	@"ET_EXEC"


//--------------------- .note.nv.tkinfo           --------------------------
	.section	.note.nv.tkinfo,"",@"SHT_NOTE"
	.sectionflags	@"SHF_NOTE_NV_TKINFO"
	.tkinfo
        /*0018*/ 	.word	0x00000002
        /*0030*/ 	.string	""
        /*0030*/ 	.string	"ptxas"
        /*0030*/ 	.string	"Cuda compilation tools, release 13.0, V13.0.88"
        /*0030*/ 	.string	"Build cuda_13.0.r13.0/compiler.36424714_0"
        /*0030*/ 	.string	"-arch sm_100 -m 64 "



//--------------------- .note.nv.cuinfo           --------------------------
	.section	.note.nv.cuinfo,"",@"SHT_NOTE"
	.sectionflags	@"SHF_NOTE_NV_CUINFO"
        /*0018*/ 	.short	0x0002
        /*001a*/ 	.short	0x0064
        /*001c*/ 	.short	0x0082
	.zero		2


//--------------------- .nv.info                  --------------------------
	.section	.nv.info,"",@"SHT_CUDA_INFO"
	.align	4


	//----- nvinfo : EIATTR_REGCOUNT
	.align		4
        /*0000*/ 	.byte	0x04, 0x2f
        /*0002*/ 	.short	(.L_1 - .L_0)
	.align		4
.L_0:
        /*0004*/ 	.word	index@(_Z3addPiS_)
        /*0008*/ 	.word	0x0000000a


	//----- nvinfo : EIATTR_FRAME_SIZE
	.align		4
.L_1:
        /*000c*/ 	.byte	0x04, 0x11
        /*000e*/ 	.short	(.L_3 - .L_2)
	.align		4
.L_2:
        /*0010*/ 	.word	index@(_Z3addPiS_)
        /*0014*/ 	.word	0x00000000


	//----- nvinfo : EIATTR_MIN_STACK_SIZE
	.align		4
.L_3:
        /*0018*/ 	.byte	0x04, 0x12
        /*001a*/ 	.short	(.L_5 - .L_4)
	.align		4
.L_4:
        /*001c*/ 	.word	index@(_Z3addPiS_)
        /*0020*/ 	.word	0x00000000
.L_5:


//--------------------- .nv.compat                --------------------------
	.section	.nv.compat,"",@"SHT_CUDA_COMPAT_INFO"
	.align	4
        /*0000*/ 	.byte	0x02, 0x09, 0x00, 0x00, 0x02, 0x02, 0x01, 0x00, 0x02, 0x05, 0x05, 0x00, 0x03, 0x07, 0x01, 0x01
        /*0010*/ 	.byte	0x02, 0x03, 0x00, 0x00, 0x02, 0x06, 0x01, 0x00, 0x04, 0x0b, 0x08, 0x00, 0x09, 0x00, 0x00, 0x00
        /*0020*/ 	.byte	0x00, 0x00, 0x00, 0x00


//--------------------- .nv.info._Z3addPiS_       --------------------------
	.section	.nv.info._Z3addPiS_,"",@"SHT_CUDA_INFO"
	.sectionflags	@""
	.align	4


	//----- nvinfo : EIATTR_CUDA_API_VERSION
	.align		4
        /*0000*/ 	.byte	0x04, 0x37
        /*0002*/ 	.short	(.L_7 - .L_6)
.L_6:
        /*0004*/ 	.word	0x00000082


	//----- nvinfo : EIATTR_KPARAM_INFO
	.align		4
.L_7:
        /*0008*/ 	.byte	0x04, 0x17
        /*000a*/ 	.short	(.L_9 - .L_8)
.L_8:
        /*000c*/ 	.word	0x00000000
        /*0010*/ 	.short	0x0001
        /*0012*/ 	.short	0x0008
        /*0014*/ 	.byte	0x00, 0xf5, 0x21, 0x00


	//----- nvinfo : EIATTR_KPARAM_INFO
	.align		4
.L_9:
        /*0018*/ 	.byte	0x04, 0x17
        /*001a*/ 	.short	(.L_11 - .L_10)
.L_10:
        /*001c*/ 	.word	0x00000000
        /*0020*/ 	.short	0x0000
        /*0022*/ 	.short	0x0000
        /*0024*/ 	.byte	0x00, 0xf5, 0x21, 0x00


	//----- nvinfo : EIATTR_SPARSE_MMA_MASK
	.align		4
.L_11:
        /*0028*/ 	.byte	0x03, 0x50
        /*002a*/ 	.short	0x0000


	//----- nvinfo : EIATTR_MAXREG_COUNT
	.align		4
        /*002c*/ 	.byte	0x03, 0x1b
        /*002e*/ 	.short	0x00ff


	//----- nvinfo : EIATTR_MERCURY_ISA_VERSION
	.align		4
        /*0030*/ 	.byte	0x03, 0x5f
        /*0032*/ 	.short	0x0101


	//----- nvinfo : EIATTR_VRC_CTA_INIT_COUNT
	.align		4
        /*0034*/ 	.byte	0x02, 0x4a
	.zero		1
	.zero		1


	//----- nvinfo : EIATTR_EXIT_INSTR_OFFSETS
	.align		4
        /*0038*/ 	.byte	0x04, 0x1c
        /*003a*/ 	.short	(.L_13 - .L_12)


	//   ....[0]....
.L_12:
        /*003c*/ 	.word	0x000000c0


	//   ....[1]....
        /*0040*/ 	.word	0x000001a0


	//----- nvinfo : EIATTR_CBANK_PARAM_SIZE
	.align		4
.L_13:
        /*0044*/ 	.byte	0x03, 0x19
        /*0046*/ 	.short	0x0010


	//----- nvinfo : EIATTR_PARAM_CBANK
	.align		4
        /*0048*/ 	.byte	0x04, 0x0a
        /*004a*/ 	.short	(.L_15 - .L_14)
	.align		4
.L_14:
        /*004c*/ 	.word	index@(.nv.constant0._Z3addPiS_)
        /*0050*/ 	.short	0x0380
        /*0052*/ 	.short	0x0010


	//----- nvinfo : EIATTR_SW_WAR
	.align		4
.L_15:
        /*0054*/ 	.byte	0x04, 0x36
        /*0056*/ 	.short	(.L_17 - .L_16)
.L_16:
        /*0058*/ 	.word	0x00000008
.L_17:


//--------------------- .nv.callgraph             --------------------------
	.section	.nv.callgraph,"",@"SHT_CUDA_CALLGRAPH"
	.align	4
	.sectionentsize	8
	.align		4
        /*0000*/ 	.word	0x00000000
	.align		4
        /*0004*/ 	.word	0xffffffff
	.align		4
        /*0008*/ 	.word	0x00000000
	.align		4
        /*000c*/ 	.word	0xfffffffe
	.align		4
        /*0010*/ 	.word	0x00000000
	.align		4
        /*0014*/ 	.word	0xfffffffd
	.align		4
        /*0018*/ 	.word	0x00000000
	.align		4
        /*001c*/ 	.word	0xfffffffc


//--------------------- .text._Z3addPiS_          --------------------------
	.section	.text._Z3addPiS_,"ax",@progbits
	.align	128
        .global         _Z3addPiS_
        .type           _Z3addPiS_,@function
        .size           _Z3addPiS_,(.L_x_1 - _Z3addPiS_)
        .other          _Z3addPiS_,@"STO_CUDA_ENTRY STV_DEFAULT"
_Z3addPiS_:
.text._Z3addPiS_:
[----:B------:R-:W-:Y:S01]  /*0000*/  LDC R1, c[0x0][0x37c] ;  /* 0x0000df00ff017b82 */ /* 0x000fe20000000800 */
[----:B------:R-:W0:Y:S07]  /*0010*/  S2R R3, SR_TID.X ;  /* 0x0000000000037919 */ /* 0x000e2e0000002100 */
[----:B------:R-:W-:Y:S01]  /*0020*/  S2UR UR4, SR_CTAID.X ;  /* 0x00000000000479c3 */ /* 0x000fe20000002500 */
[----:B------:R-:W1:Y:S01]  /*0030*/  LDCU UR5, c[0x0][0x374] ;  /* 0x00006e80ff0577ac */ /* 0x000e620008000800 */
[----:B------:R-:W2:Y:S06]  /*0040*/  S2R R7, SR_TID.Y ;  /* 0x0000000000077919 */ /* 0x000eac0000002200 */
[----:B------:R-:W1:Y:S08]  /*0050*/  S2UR UR6, SR_CTAID.Y ;  /* 0x00000000000679c3 */ /* 0x000e700000002600 */
[----:B------:R-:W0:Y:S01]  /*0060*/  LDC R0, c[0x0][0x360] ;  /* 0x0000d800ff007b82 */ /* 0x000e220000000800 */
[----:B------:R-:W2:Y:S01]  /*0070*/  LDCU UR7, c[0x0][0x364] ;  /* 0x00006c80ff0777ac */ /* 0x000ea20008000800 */
[----:B-1----:R-:W-:-:S06]  /*0080*/  UIMAD UR4, UR4, UR5, UR6 ;  /* 0x00000005040472a4 */ /* 0x002fcc000f8e0206 */
[----:B0-----:R-:W-:-:S04]  /*0090*/  IMAD R0, R0, UR4, R3 ;  /* 0x0000000400007c24 */ /* 0x001fc8000f8e0203 */
[----:B--2---:R-:W-:-:S05]  /*00a0*/  IMAD R7, R0, UR7, R7 ;  /* 0x0000000700077c24 */ /* 0x004fca000f8e0207 */
[----:B------:R-:W-:-:S13]  /*00b0*/  ISETP.GT.AND P0, PT, R7, 0xfff, PT ;  /* 0x00000fff0700780c */ /* 0x000fda0003f04270 */
[----:B------:R-:W-:Y:S05]  /*00c0*/  @P0 EXIT ;  /* 0x000000000000094d */ /* 0x000fea0003800000 */
[----:B------:R-:W0:Y:S01]  /*00d0*/  LDC.64 R2, c[0x0][0x380] ;  /* 0x0000e000ff027b82 */ /* 0x000e220000000a00 */
[----:B------:R-:W-:Y:S01]  /*00e0*/  SHF.R.S32.HI R0, RZ, 0x1f, R7 ;  /* 0x0000001fff007819 */ /* 0x000fe20000011407 */
[----:B------:R-:W1:Y:S03]  /*00f0*/  LDCU.64 UR4, c[0x0][0x358] ;  /* 0x00006b00ff0477ac */ /* 0x000e660008000a00 */
[----:B------:R-:W-:-:S04]  /*0100*/  LEA.HI R0, R0, R7, RZ, 0x6 ;  /* 0x0000000700007211 */ /* 0x000fc800078f30ff */
[----:B------:R-:W-:Y:S02]  /*0110*/  LOP3.LUT R4, R0, 0x3ffffc0, RZ, 0xc0, !PT ;  /* 0x03ffffc000047812 */ /* 0x000fe400078ec0ff */
[----:B------:R-:W-:-:S03]  /*0120*/  SHF.R.S32.HI R0, RZ, 0x6, R0 ;  /* 0x00000006ff007819 */ /* 0x000fc60000011400 */
[----:B------:R-:W-:-:S05]  /*0130*/  IMAD.IADD R5, R7, 0x1, -R4 ;  /* 0x0000000107057824 */ /* 0x000fca00078e0a04 */
[----:B------:R-:W-:-:S05]  /*0140*/  LEA R5, R5, R0, 0x6 ;  /* 0x0000000005057211 */ /* 0x000fca00078e30ff */
[----:B0-----:R-:W-:Y:S02]  /*0150*/  IMAD.WIDE R2, R5, 0x4, R2 ;  /* 0x0000000405027825 */ /* 0x001fe400078e0202 */
[----:B------:R-:W0:Y:S04]  /*0160*/  LDC.64 R4, c[0x0][0x388] ;  /* 0x0000e200ff047b82 */ /* 0x000e280000000a00 */
[----:B-1----:R-:W2:Y:S01]  /*0170*/  LDG.E R3, desc[UR4][R2.64] ;  /* 0x0000000402037981 */ /* 0x002ea2000c1e1900 */
[----:B0-----:R-:W-:-:S05]  /*0180*/  IMAD.WIDE R4, R7, 0x4, R4 ;  /* 0x0000000407047825 */ /* 0x001fca00078e0204 */
[----:B--2---:R-:W-:Y:S01]  /*0190*/  STG.E desc[UR4][R4.64], R3 ;  /* 0x0000000304007986 */ /* 0x004fe2000c101904 */
[----:B------:R-:W-:Y:S05]  /*01a0*/  EXIT ;  /* 0x000000000000794d */ /* 0x000fea0003800000 */
.L_x_0:
[----:B------:R-:W-:-:S00]  /*01b0*/  BRA `(.L_x_0) ;  /* 0xfffffffc00fc7947 */ /* 0x000fc0000383ffff */
[----:B------:R-:W-:-:S00]  /*01c0*/  NOP ;  /* 0x0000000000007918 */ /* 0x000fc00000000000 */
        /* <DEDUP_REMOVED lines=11> */
.L_x_1:


//--------------------- .nv.shared.reserved.0     --------------------------
	.section	.nv.shared.reserved.0,"aw",@nobits
	.weak		__nv_reservedSMEM_offset_0_alias
	.size		__nv_reservedSMEM_offset_0_alias, 0, 64
	.other		__nv_reservedSMEM_offset_0_alias,@"STO_CUDA_RESERVED_SHARED STV_DEFAULT"
__nv_reservedSMEM_offset_0_alias:
	.zero		0
	.zero		64


//--------------------- .nv.constant0._Z3addPiS_  --------------------------
	.section	.nv.constant0._Z3addPiS_,"a",@progbits
	.sectionflags	@""
	.align	4
.nv.constant0._Z3addPiS_:
	.zero		912


//--------------------- SYMBOLS --------------------------

	.type		.nv.reservedSmem.offset0,@object
	.size		.nv.reservedSmem.offset0,0x4
